	.headerflags	@"EF_CUDA_TEXMODE_UNIFIED EF_CUDA_64BIT_ADDRESS EF_CUDA_ACCELERATORS EF_CUDA_SM90 EF_CUDA_VIRTUAL_SM(EF_CUDA_SM90)"
	.elftype	@"ET_EXEC"


//--------------------- .nv.info                  --------------------------
	.section	.nv.info,"",@"SHT_CUDA_INFO"
	.align	4


	//----- nvinfo : EIATTR_REGCOUNT
	.align		4
        /*0000*/ 	.byte	0x04, 0x2f
        /*0002*/ 	.short	(.L_1 - .L_0)
	.align		4
.L_0:
        /*0004*/ 	.word	index@(triton_poi_fused_flip_0)
        /*0008*/ 	.word	0x0000000c


	//----- nvinfo : EIATTR_MIN_STACK_SIZE
	.align		4
.L_1:
        /*000c*/ 	.byte	0x04, 0x12
        /*000e*/ 	.short	(.L_3 - .L_2)
	.align		4
.L_2:
        /*0010*/ 	.word	index@(triton_poi_fused_flip_0)
        /*0014*/ 	.word	0x00000000


	//----- nvinfo : EIATTR_FRAME_SIZE
	.align		4
.L_3:
        /*0018*/ 	.byte	0x04, 0x11
        /*001a*/ 	.short	(.L_5 - .L_4)
	.align		4
.L_4:
        /*001c*/ 	.word	index@(triton_poi_fused_flip_0)
        /*0020*/ 	.word	0x00000000


	//----- nvinfo : EIATTR_MIN_STACK_SIZE
	.align		4
.L_5:
        /*0024*/ 	.byte	0x04, 0x12
        /*0026*/ 	.short	(.L_7 - .L_6)
	.align		4
.L_6:
        /*0028*/ 	.word	index@(triton_poi_fused_flip_0)
        /*002c*/ 	.word	0x00000000
.L_7:


//--------------------- .nv.info.triton_poi_fused_flip_0 --------------------------
	.section	.nv.info.triton_poi_fused_flip_0,"",@"SHT_CUDA_INFO"
	.sectionflags	@""
	.align	4


	//----- nvinfo : EIATTR_CUDA_API_VERSION
	.align		4
        /*0000*/ 	.byte	0x04, 0x37
        /*0002*/ 	.short	(.L_9 - .L_8)
.L_8:
        /*0004*/ 	.word	0x0000007c


	//----- nvinfo : EIATTR_KPARAM_INFO
	.align		4
.L_9:
        /*0008*/ 	.byte	0x04, 0x17
        /*000a*/ 	.short	(.L_11 - .L_10)
.L_10:
        /*000c*/ 	.word	0x00000000
        /*0010*/ 	.short	0x0002
        /*0012*/ 	.short	0x0010
        /*0014*/ 	.byte	0x00, 0xf0, 0x11, 0x00


	//----- nvinfo : EIATTR_KPARAM_INFO
	.align		4
.L_11:
        /*0018*/ 	.byte	0x04, 0x17
        /*001a*/ 	.short	(.L_13 - .L_12)
.L_12:
        /*001c*/ 	.word	0x00000000
        /*0020*/ 	.short	0x0001
        /*0022*/ 	.short	0x0008
        /*0024*/ 	.byte	0x00, 0xf4, 0x21, 0x00


	//----- nvinfo : EIATTR_KPARAM_INFO
	.align		4
.L_13:
        /*0028*/ 	.byte	0x04, 0x17
        /*002a*/ 	.short	(.L_15 - .L_14)
.L_14:
        /*002c*/ 	.word	0x00000000
        /*0030*/ 	.short	0x0000
        /*0032*/ 	.short	0x0000
        /*0034*/ 	.byte	0x00, 0xf4, 0x21, 0x00


	//----- nvinfo : EIATTR_SPARSE_MMA_MASK
	.align		4
.L_15:
        /*0038*/ 	.byte	0x03, 0x50
        /*003a*/ 	.short	0x0000


	//----- nvinfo : EIATTR_MAXREG_COUNT
	.align		4
        /*003c*/ 	.byte	0x03, 0x1b
        /*003e*/ 	.short	0x00ff


	//----- nvinfo : EIATTR_EXIT_INSTR_OFFSETS
	.align		4
        /*0040*/ 	.byte	0x04, 0x1c
        /*0042*/ 	.short	(.L_17 - .L_16)


	//   ....[0]....
.L_16:
        /*0044*/ 	.word	0x000001e0


	//   ....[1]....
        /*0048*/ 	.word	0x00000200


	//----- nvinfo : EIATTR_REQNTID
	.align		4
.L_17:
        /*004c*/ 	.byte	0x04, 0x10
        /*004e*/ 	.short	(.L_19 - .L_18)
.L_18:
        /*0050*/ 	.word	0x00000080
        /*0054*/ 	.word	0x00000001
        /*0058*/ 	.word	0x00000001


	//----- nvinfo : EIATTR_CRS_STACK_SIZE
	.align		4
.L_19:
        /*005c*/ 	.byte	0x04, 0x1e
        /*005e*/ 	.short	(.L_21 - .L_20)
.L_20:
        /*0060*/ 	.word	0x00000000


	//----- nvinfo : EIATTR_CBANK_PARAM_SIZE
	.align		4
.L_21:
        /*0064*/ 	.byte	0x03, 0x19
        /*0066*/ 	.short	0x0014


	//----- nvinfo : EIATTR_PARAM_CBANK
	.align		4
        /*0068*/ 	.byte	0x04, 0x0a
        /*006a*/ 	.short	(.L_23 - .L_22)
	.align		4
.L_22:
        /*006c*/ 	.word	index@(.nv.constant0.triton_poi_fused_flip_0)
        /*0070*/ 	.short	0x0210
        /*0072*/ 	.short	0x0014


	//----- nvinfo : EIATTR_SW_WAR
	.align		4
.L_23:
        /*0074*/ 	.byte	0x04, 0x36
        /*0076*/ 	.short	(.L_25 - .L_24)
.L_24:
        /*0078*/ 	.word	0x00000008
.L_25:


//--------------------- .nv.callgraph             --------------------------
	.section	.nv.callgraph,"",@"SHT_CUDA_CALLGRAPH"
	.align	4
	.sectionentsize	8
	.align		4
        /*0000*/ 	.word	0x00000000
	.align		4
        /*0004*/ 	.word	0xffffffff
	.align		4
        /*0008*/ 	.word	0x00000000
	.align		4
        /*000c*/ 	.word	0xfffffffe
	.align		4
        /*0010*/ 	.word	0x00000000
	.align		4
        /*0014*/ 	.word	0xfffffffd
	.align		4
        /*0018*/ 	.word	0x00000000
	.align		4
        /*001c*/ 	.word	0xfffffffc


//--------------------- .text.triton_poi_fused_flip_0 --------------------------
	.section	.text.triton_poi_fused_flip_0,"ax",@progbits
	.align	128
        .global         triton_poi_fused_flip_0
        .type           triton_poi_fused_flip_0,@function
        .size           triton_poi_fused_flip_0,(.L_x_3 - triton_poi_fused_flip_0)
        .other          triton_poi_fused_flip_0,@"STO_CUDA_ENTRY STV_DEFAULT"
triton_poi_fused_flip_0:
.text.triton_poi_fused_flip_0:
[----:B------:R-:W0:Y:S02]  /*0000*/  LDC R1, c[0x0][0x28] ;  /* 0x00000a00ff017b82 */ /* 0x000e240000000800 */
[----:B------:R-:W1:Y:S01]  /*0010*/  S2R R0, SR_TID.X ;  /* 0x0000000000007919 */ /* 0x000e620000002100 */
[----:B------:R-:W2:Y:S01]  /*0020*/  LDC.64 R4, c[0x0][0x218] ;  /* 0x00008600ff047b82 */ /* 0x000ea20000000a00 */
[----:B------:R-:W-:Y:S01]  /*0030*/  ULDC.64 UR4, c[0x0][0x208] ;  /* 0x0000820000047ab9 */ /* 0x000fe20000000a00 */
[----:B------:R-:W-:Y:S01]  /*0040*/  BSSY B0, `(.L_x_0) ;  /* 0x0000019000007945 */ /* 0x000fe20003800000 */
[----:B------:R-:W3:Y:S01]  /*0050*/  S2R R7, SR_CTAID.X ;  /* 0x0000000000077919 */ /* 0x000ee20000002500 */
[----:B-1----:R-:W-:Y:S01]  /*0060*/  IMAD.SHL.U32 R0, R0, 0x2, RZ ;  /* 0x0000000200007824 */ /* 0x002fe200078e00ff */
[----:B---3--:R-:W-:-:S04]  /*0070*/  SHF.R.S32.HI R2, RZ, 0x17, R7 ;  /* 0x00000017ff027819 */ /* 0x008fc80000011407 */
[----:B------:R-:W-:Y:S02]  /*0080*/  LOP3.LUT R0, R0, 0xfe, RZ, 0xc0, !PT ;  /* 0x000000fe00007812 */ /* 0x000fe400078ec0ff */
[----:B------:R-:W-:-:S03]  /*0090*/  SGXT R2, R2, 0x1 ;  /* 0x000000010202781a */ /* 0x000fc60000000200 */
[----:B------:R-:W-:-:S04]  /*00a0*/  IMAD R7, R7, 0x100, R0 ;  /* 0x0000010007077824 */ /* 0x000fc800078e0200 */
[----:B--2---:R-:W-:Y:S01]  /*00b0*/  IMAD.WIDE R4, R7, 0x4, R4 ;  /* 0x0000000407047825 */ /* 0x004fe200078e0204 */
[CC--:B------:R-:W-:Y:S02]  /*00c0*/  LEA.HI R0, R2.reuse, R7.reuse, RZ, 0x4 ;  /* 0x0000000702007211 */ /* 0x0c0fe400078f20ff */
[----:B------:R-:W-:Y:S02]  /*00d0*/  LEA.HI R8, R2, R7, RZ, 0x6 ;  /* 0x0000000702087211 */ /* 0x000fe400078f30ff */
[----:B------:R-:W-:Y:S01]  /*00e0*/  SHF.R.S32.HI R6, RZ, 0x4, R0 ;  /* 0x00000004ff067819 */ /* 0x000fe20000011400 */
[----:B------:R-:W1:Y:S01]  /*00f0*/  LDC.64 R2, c[0x0][0x210] ;  /* 0x00008400ff027b82 */ /* 0x000e620000000a00 */
[----:B------:R-:W-:Y:S02]  /*0100*/  LOP3.LUT R8, R8, 0xffffffc0, RZ, 0xc0, !PT ;  /* 0xffffffc008087812 */ /* 0x000fe400078ec0ff */
[----:B------:R-:W-:Y:S02]  /*0110*/  LEA.HI R9, R6, R6, RZ, 0x2 ;  /* 0x0000000606097211 */ /* 0x000fe400078f10ff */
[----:B------:R-:W-:-:S02]  /*0120*/  LOP3.LUT R0, R0, 0xfffffff0, RZ, 0xc0, !PT ;  /* 0xfffffff000007812 */ /* 0x000fc400078ec0ff */
[----:B------:R-:W-:Y:S02]  /*0130*/  LOP3.LUT R9, R9, 0xffffffc, RZ, 0xc0, !PT ;  /* 0x0ffffffc09097812 */ /* 0x000fe400078ec0ff */
[----:B------:R-:W-:Y:S02]  /*0140*/  ISETP.GE.AND P0, PT, R7, 0x100, PT ;  /* 0x000001000700780c */ /* 0x000fe40003f06270 */
[----:B------:R-:W-:Y:S01]  /*0150*/  IADD3 R0, R8, R7, -R0 ;  /* 0x0000000708007210 */ /* 0x000fe20007ffe800 */
[----:B------:R-:W-:Y:S01]  /*0160*/  IMAD.IADD R9, R6, 0x1, -R9 ;  /* 0x0000000106097824 */ /* 0x000fe200078e0a09 */
[----:B------:R-:W-:-:S03]  /*0170*/  CS2R R6, SRZ ;  /* 0x0000000000067805 */ /* 0x000fc6000001ff00 */
[----:B------:R-:W-:-:S04]  /*0180*/  IMAD R0, R9, -0x10, R0 ;  /* 0xfffffff009007824 */ /* 0x000fc800078e0200 */
[----:B------:R-:W-:-:S04]  /*0190*/  VIADD R9, R0, 0x30 ;  /* 0x0000003000097836 */ /* 0x000fc80000000000 */
[----:B-1----:R-:W-:Y:S01]  /*01a0*/  IMAD.WIDE R2, R9, 0x4, R2 ;  /* 0x0000000409027825 */ /* 0x002fe200078e0202 */
[----:B------:R-:W-:Y:S06]  /*01b0*/  @P0 BRA `(.L_x_1) ;  /* 0x0000000000040947 */ /* 0x000fec0003800000 */
[----:B------:R1:W5:Y:S02]  /*01c0*/  LDG.E.64 R6, desc[UR4][R2.64] ;  /* 0x0000000402067981 */ /* 0x000364000c1e1b00 */
.L_x_1:
[----:B------:R-:W-:Y:S05]  /*01d0*/  BSYNC B0 ;  /* 0x0000000000007941 */ /* 0x000fea0003800000 */
.L_x_0:
[----:B------:R-:W-:Y:S05]  /*01e0*/  @P0 EXIT ;  /* 0x000000000000094d */ /* 0x000fea0003800000 */
[----:B-----5:R-:W-:Y:S01]  /*01f0*/  STG.E.64 desc[UR4][R4.64], R6 ;  /* 0x0000000604007986 */ /* 0x020fe2000c101b04 */
[----:B------:R-:W-:Y:S05]  /*0200*/  EXIT ;  /* 0x000000000000794d */ /* 0x000fea0003800000 */
.L_x_2:
[----:B------:R-:W-:-:S00]  /*0210*/  BRA `(.L_x_2) ;  /* 0xfffffffc00fc7947 */ /* 0x000fc0000383ffff */
[----:B------:R-:W-:-:S00]  /*0220*/  NOP ;  /* 0x0000000000007918 */ /* 0x000fc00000000000 */
        /* <DEDUP_REMOVED lines=13> */
.L_x_3:


//--------------------- .nv.constant0.triton_poi_fused_flip_0 --------------------------
	.section	.nv.constant0.triton_poi_fused_flip_0,"a",@progbits
	.sectionflags	@""
	.align	4
.nv.constant0.triton_poi_fused_flip_0:
	.zero		548
